.version 3.0 
.target sm_20
.global .s32  gresult, srca;

.entry main {
   .reg .s32 a, d;

   ld.global.s32  a, [srca];
   mul.lo.s32  d, -1, a;
   st.global.s32 [gresult], d;
   
   exit;
}


// ===== COMPILED SASS (sm_100) =====

	.target	sm_100

	.elftype	@"ET_EXEC"


//--------------------- .note.nv.tkinfo           --------------------------
	.section	.note.nv.tkinfo,"",@"SHT_NOTE"
	.sectionflags	@"SHF_NOTE_NV_TKINFO"
	.tkinfo
        /*0018*/ 	.word	0x00000002
        /*0030*/ 	.string	""
        /*0030*/ 	.string	"ptxas"
        /*0030*/ 	.string	"Cuda compilation tools, release 13.0, V13.0.88"
        /*0030*/ 	.string	"Build cuda_13.0.r13.0/compiler.36424714_0"
        /*0030*/ 	.string	"-arch sm_100 "



//--------------------- .note.nv.cuinfo           --------------------------
	.section	.note.nv.cuinfo,"",@"SHT_NOTE"
	.sectionflags	@"SHF_NOTE_NV_CUINFO"
        /*0018*/ 	.short	0x0002
        /*001a*/ 	.short	0x0014
        /*001c*/ 	.short	0x0082
	.zero		2


//--------------------- .nv.info                  --------------------------
	.section	.nv.info,"",@"SHT_CUDA_INFO"
	.align	4


	//----- nvinfo : EIATTR_REGCOUNT
	.align		4
        /*0000*/ 	.byte	0x04, 0x2f
        /*0002*/ 	.short	(.L_3 - .L_2)
	.align		4
.L_2:
        /*0004*/ 	.word	index@(main)
        /*0008*/ 	.word	0x0000000a


	//----- nvinfo : EIATTR_FRAME_SIZE
	.align		4
.L_3:
        /*000c*/ 	.byte	0x04, 0x11
        /*000e*/ 	.short	(.L_5 - .L_4)
	.align		4
.L_4:
        /*0010*/ 	.word	index@(main)
        /*0014*/ 	.word	0x00000000


	//----- nvinfo : EIATTR_MIN_STACK_SIZE
	.align		4
.L_5:
        /*0018*/ 	.byte	0x04, 0x12
        /*001a*/ 	.short	(.L_7 - .L_6)
	.align		4
.L_6:
        /*001c*/ 	.word	index@(main)
        /*0020*/ 	.word	0x00000000
.L_7:


//--------------------- .nv.compat                --------------------------
	.section	.nv.compat,"",@"SHT_CUDA_COMPAT_INFO"
	.align	4
        /*0000*/ 	.byte	0x02, 0x09, 0x00, 0x00, 0x02, 0x02, 0x01, 0x00, 0x02, 0x05, 0x05, 0x00, 0x03, 0x07, 0x01, 0x01
        /*0010*/ 	.byte	0x02, 0x03, 0x00, 0x00, 0x02, 0x06, 0x01, 0x00, 0x04, 0x0b, 0x08, 0x00, 0x09, 0x00, 0x00, 0x00
        /*0020*/ 	.byte	0x00, 0x00, 0x00, 0x00


//--------------------- .nv.info.main             --------------------------
	.section	.nv.info.main,"",@"SHT_CUDA_INFO"
	.sectionflags	@""
	.align	4


	//----- nvinfo : EIATTR_CUDA_API_VERSION
	.align		4
        /*0000*/ 	.byte	0x04, 0x37
        /*0002*/ 	.short	(.L_9 - .L_8)
.L_8:
        /*0004*/ 	.word	0x00000082


	//----- nvinfo : EIATTR_SPARSE_MMA_MASK
	.align		4
.L_9:
        /*0008*/ 	.byte	0x03, 0x50
        /*000a*/ 	.short	0x0000


	//----- nvinfo : EIATTR_MAXREG_COUNT
	.align		4
        /*000c*/ 	.byte	0x03, 0x1b
        /*000e*/ 	.short	0x00ff


	//----- nvinfo : EIATTR_MERCURY_ISA_VERSION
	.align		4
        /*0010*/ 	.byte	0x03, 0x5f
        /*0012*/ 	.short	0x0101


	//----- nvinfo : EIATTR_VRC_CTA_INIT_COUNT
	.align		4
        /*0014*/ 	.byte	0x02, 0x4a
	.zero		1
	.zero		1


	//----- nvinfo : EIATTR_EXIT_INSTR_OFFSETS
	.align		4
        /*0018*/ 	.byte	0x04, 0x1c
        /*001a*/ 	.short	(.L_11 - .L_10)


	//   ....[0]....
.L_10:
        /*001c*/ 	.word	0x00000070


	//----- nvinfo : EIATTR_SW_WAR
	.align		4
.L_11:
        /*0020*/ 	.byte	0x04, 0x36
        /*0022*/ 	.short	(.L_13 - .L_12)
.L_12:
        /*0024*/ 	.word	0x00000008
.L_13:


//--------------------- .nv.callgraph             --------------------------
	.section	.nv.callgraph,"",@"SHT_CUDA_CALLGRAPH"
	.align	4
	.sectionentsize	8
	.align		4
        /*0000*/ 	.word	0x00000000
	.align		4
        /*0004*/ 	.word	0xffffffff
	.align		4
        /*0008*/ 	.word	0x00000000
	.align		4
        /*000c*/ 	.word	0xfffffffe
	.align		4
        /*0010*/ 	.word	0x00000000
	.align		4
        /*0014*/ 	.word	0xfffffffd
	.align		4
        /*0018*/ 	.word	0x00000000
	.align		4
        /*001c*/ 	.word	0xfffffffc


//--------------------- .nv.constant4             --------------------------
	.section	.nv.constant4,"a",@progbits
	.align	8
	.align		8
.nv.constant4:
        /*0000*/ 	.dword	gresult
	.align		8
        /*0008*/ 	.dword	srca


//--------------------- .text.main                --------------------------
	.section	.text.main,"ax",@progbits
	.align	128
.text.main:
        .type           main,@function
        .size           main,(.L_x_1 - main)
        .other          main,@"STO_CUDA_ENTRY STV_DEFAULT"
main:
[----:B------:R-:W-:Y:S08]  /*0000*/  LDC R1, c[0x0][0x37c] ;  /* 0x0000df00ff017b82 */ /* 0x000ff00000000800 */
[----:B------:R-:W0:Y:S01]  /*0010*/  LDC.64 R2, c[0x4][0x8] ;  /* 0x01000200ff027b82 */ /* 0x000e220000000a00 */
[----:B------:R-:W0:Y:S02]  /*0020*/  LDCU.64 UR4, c[0x0][0x358] ;  /* 0x00006b00ff0477ac */ /* 0x000e240008000a00 */
[----:B0-----:R-:W2:Y:S05]  /*0030*/  LDG.E R2, desc[UR4][R2.64] ;  /* 0x0000000402027981 */ /* 0x001eaa000c1e1900 */
[----:B------:R-:W0:Y:S01]  /*0040*/  LDC.64 R4, c[0x4][RZ] ;  /* 0x01000000ff047b82 */ /* 0x000e220000000a00 */
[----:B--2---:R-:W-:-:S05]  /*0050*/  IADD3 R7, PT, PT, -R2, RZ, RZ ;  /* 0x000000ff02077210 */ /* 0x004fca0007ffe1ff */
[----:B0-----:R-:W-:Y:S01]  /*0060*/  STG.E desc[UR4][R4.64], R7 ;  /* 0x0000000704007986 */ /* 0x001fe2000c101904 */
[----:B------:R-:W-:Y:S05]  /*0070*/  EXIT ;  /* 0x000000000000794d */ /* 0x000fea0003800000 */
.L_x_0:
[----:B------:R-:W-:-:S00]  /*0080*/  BRA `(.L_x_0) ;  /* 0xfffffffc00fc7947 */ /* 0x000fc0000383ffff */
[----:B------:R-:W-:-:S00]  /*0090*/  NOP ;  /* 0x0000000000007918 */ /* 0x000fc00000000000 */
        /* <DEDUP_REMOVED lines=14> */
.L_x_1:


//--------------------- .nv.shared.reserved.0     --------------------------
	.section	.nv.shared.reserved.0,"aw",@nobits
	.weak		__nv_reservedSMEM_offset_0_alias
	.size		__nv_reservedSMEM_offset_0_alias, 0, 64
	.other		__nv_reservedSMEM_offset_0_alias,@"STO_CUDA_RESERVED_SHARED STV_DEFAULT"
__nv_reservedSMEM_offset_0_alias:
	.zero		0
	.zero		64


//--------------------- .nv.global                --------------------------
	.section	.nv.global,"aw",@nobits
	.align	4
.nv.global:
	.type		gresult,@object
	.size		gresult,(srca - gresult)
gresult:
	.zero		4
	.type		srca,@object
	.size		srca,(.L_1 - srca)
srca:
	.zero		4
.L_1:


//--------------------- .nv.constant0.main        --------------------------
	.section	.nv.constant0.main,"a",@progbits
	.sectionflags	@""
	.align	4
.nv.constant0.main:
	.zero		896


//--------------------- SYMBOLS --------------------------

	.type		.nv.reservedSmem.offset0,@object
	.size		.nv.reservedSmem.offset0,0x4
